//
// Generated by NVIDIA NVVM Compiler
//
// Compiler Build ID: CL-36424714
// Cuda compilation tools, release 13.0, V13.0.88
// Based on NVVM 20.0.0
//

.version 9.0
.target sm_100
.address_size 64

	// .globl	_Z14bubbleSortCUDAPii

.visible .entry _Z14bubbleSortCUDAPii(
	.param .u64 .ptr .align 1 _Z14bubbleSortCUDAPii_param_0,
	.param .u32 _Z14bubbleSortCUDAPii_param_1
)
{
	.reg .pred 	%p<4>;
	.reg .b32 	%r<14>;
	.reg .b64 	%rd<5>;

	ld.param.u64 	%rd2, [_Z14bubbleSortCUDAPii_param_0];
	ld.param.u32 	%r7, [_Z14bubbleSortCUDAPii_param_1];
	mov.u32 	%r8, %ctaid.x;
	mov.u32 	%r9, %ntid.x;
	mov.u32 	%r10, %tid.x;
	mad.lo.s32 	%r1, %r8, %r9, %r10;
	setp.ge.s32 	%p1, %r1, %r7;
	@%p1 bra 	$L__BB0_5;
	cvta.to.global.u64 	%rd3, %rd2;
	mul.wide.s32 	%rd4, %r1, 4;
	add.s64 	%rd1, %rd3, %rd4;
	not.b32 	%r12, %r1;
	add.s32 	%r2, %r7, %r12;
	mov.b32 	%r13, 0;
$L__BB0_2:
	setp.eq.s32 	%p2, %r13, %r2;
	@%p2 bra 	$L__BB0_5;
	ld.global.u32 	%r4, [%rd1];
	ld.global.u32 	%r5, [%rd1+4];
	setp.le.s32 	%p3, %r4, %r5;
	@%p3 bra 	$L__BB0_5;
	st.global.u32 	[%rd1], %r5;
	st.global.u32 	[%rd1+4], %r4;
	add.s32 	%r13, %r13, 1;
	bra.uni 	$L__BB0_2;
$L__BB0_5:
	ret;

}


// ===== COMPILED SASS (sm_100) =====

	.target	sm_100

	.elftype	@"ET_EXEC"


//--------------------- .note.nv.tkinfo           --------------------------
	.section	.note.nv.tkinfo,"",@"SHT_NOTE"
	.sectionflags	@"SHF_NOTE_NV_TKINFO"
	.tkinfo
        /*0018*/ 	.word	0x00000002
        /*0030*/ 	.string	""
        /*0030*/ 	.string	"ptxas"
        /*0030*/ 	.string	"Cuda compilation tools, release 13.0, V13.0.88"
        /*0030*/ 	.string	"Build cuda_13.0.r13.0/compiler.36424714_0"
        /*0030*/ 	.string	"-arch sm_100 -m 64 "



//--------------------- .note.nv.cuinfo           --------------------------
	.section	.note.nv.cuinfo,"",@"SHT_NOTE"
	.sectionflags	@"SHF_NOTE_NV_CUINFO"
        /*0018*/ 	.short	0x0002
        /*001a*/ 	.short	0x0064
        /*001c*/ 	.short	0x0082
	.zero		2


//--------------------- .nv.info                  --------------------------
	.section	.nv.info,"",@"SHT_CUDA_INFO"
	.align	4


	//----- nvinfo : EIATTR_REGCOUNT
	.align		4
        /*0000*/ 	.byte	0x04, 0x2f
        /*0002*/ 	.short	(.L_1 - .L_0)
	.align		4
.L_0:
        /*0004*/ 	.word	index@(_Z14bubbleSortCUDAPii)
        /*0008*/ 	.word	0x0000000c


	//----- nvinfo : EIATTR_FRAME_SIZE
	.align		4
.L_1:
        /*000c*/ 	.byte	0x04, 0x11
        /*000e*/ 	.short	(.L_3 - .L_2)
	.align		4
.L_2:
        /*0010*/ 	.word	index@(_Z14bubbleSortCUDAPii)
        /*0014*/ 	.word	0x00000000


	//----- nvinfo : EIATTR_MIN_STACK_SIZE
	.align		4
.L_3:
        /*0018*/ 	.byte	0x04, 0x12
        /*001a*/ 	.short	(.L_5 - .L_4)
	.align		4
.L_4:
        /*001c*/ 	.word	index@(_Z14bubbleSortCUDAPii)
        /*0020*/ 	.word	0x00000000
.L_5:


//--------------------- .nv.compat                --------------------------
	.section	.nv.compat,"",@"SHT_CUDA_COMPAT_INFO"
	.align	4
        /*0000*/ 	.byte	0x02, 0x09, 0x00, 0x00, 0x02, 0x02, 0x01, 0x00, 0x02, 0x05, 0x05, 0x00, 0x03, 0x07, 0x01, 0x01
        /*0010*/ 	.byte	0x02, 0x03, 0x00, 0x00, 0x02, 0x06, 0x01, 0x00, 0x04, 0x0b, 0x08, 0x00, 0x09, 0x00, 0x00, 0x00
        /*0020*/ 	.byte	0x00, 0x00, 0x00, 0x00


//--------------------- .nv.info._Z14bubbleSortCUDAPii --------------------------
	.section	.nv.info._Z14bubbleSortCUDAPii,"",@"SHT_CUDA_INFO"
	.sectionflags	@""
	.align	4


	//----- nvinfo : EIATTR_CUDA_API_VERSION
	.align		4
        /*0000*/ 	.byte	0x04, 0x37
        /*0002*/ 	.short	(.L_7 - .L_6)
.L_6:
        /*0004*/ 	.word	0x00000082


	//----- nvinfo : EIATTR_KPARAM_INFO
	.align		4
.L_7:
        /*0008*/ 	.byte	0x04, 0x17
        /*000a*/ 	.short	(.L_9 - .L_8)
.L_8:
        /*000c*/ 	.word	0x00000000
        /*0010*/ 	.short	0x0001
        /*0012*/ 	.short	0x0008
        /*0014*/ 	.byte	0x00, 0xf0, 0x11, 0x00


	//----- nvinfo : EIATTR_KPARAM_INFO
	.align		4
.L_9:
        /*0018*/ 	.byte	0x04, 0x17
        /*001a*/ 	.short	(.L_11 - .L_10)
.L_10:
        /*001c*/ 	.word	0x00000000
        /*0020*/ 	.short	0x0000
        /*0022*/ 	.short	0x0000
        /*0024*/ 	.byte	0x00, 0xf5, 0x21, 0x00


	//----- nvinfo : EIATTR_SPARSE_MMA_MASK
	.align		4
.L_11:
        /*0028*/ 	.byte	0x03, 0x50
        /*002a*/ 	.short	0x0000


	//----- nvinfo : EIATTR_MAXREG_COUNT
	.align		4
        /*002c*/ 	.byte	0x03, 0x1b
        /*002e*/ 	.short	0x00ff


	//----- nvinfo : EIATTR_MERCURY_ISA_VERSION
	.align		4
        /*0030*/ 	.byte	0x03, 0x5f
        /*0032*/ 	.short	0x0101


	//----- nvinfo : EIATTR_VRC_CTA_INIT_COUNT
	.align		4
        /*0034*/ 	.byte	0x02, 0x4a
	.zero		1
	.zero		1


	//----- nvinfo : EIATTR_EXIT_INSTR_OFFSETS
	.align		4
        /*0038*/ 	.byte	0x04, 0x1c
        /*003a*/ 	.short	(.L_13 - .L_12)


	//   ....[0]....
.L_12:
        /*003c*/ 	.word	0x00000070


	//   ....[1]....
        /*0040*/ 	.word	0x000000c0


	//   ....[2]....
        /*0044*/ 	.word	0x00000170


	//   ....[3]....
        /*0048*/ 	.word	0x00000210


	//----- nvinfo : EIATTR_CRS_STACK_SIZE
	.align		4
.L_13:
        /*004c*/ 	.byte	0x04, 0x1e
        /*004e*/ 	.short	(.L_15 - .L_14)
.L_14:
        /*0050*/ 	.word	0x00000000


	//----- nvinfo : EIATTR_CBANK_PARAM_SIZE
	.align		4
.L_15:
        /*0054*/ 	.byte	0x03, 0x19
        /*0056*/ 	.short	0x000c


	//----- nvinfo : EIATTR_PARAM_CBANK
	.align		4
        /*0058*/ 	.byte	0x04, 0x0a
        /*005a*/ 	.short	(.L_17 - .L_16)
	.align		4
.L_16:
        /*005c*/ 	.word	index@(.nv.constant0._Z14bubbleSortCUDAPii)
        /*0060*/ 	.short	0x0380
        /*0062*/ 	.short	0x000c


	//----- nvinfo : EIATTR_SW_WAR
	.align		4
.L_17:
        /*0064*/ 	.byte	0x04, 0x36
        /*0066*/ 	.short	(.L_19 - .L_18)
.L_18:
        /*0068*/ 	.word	0x00000008
.L_19:


//--------------------- .nv.callgraph             --------------------------
	.section	.nv.callgraph,"",@"SHT_CUDA_CALLGRAPH"
	.align	4
	.sectionentsize	8
	.align		4
        /*0000*/ 	.word	0x00000000
	.align		4
        /*0004*/ 	.word	0xffffffff
	.align		4
        /*0008*/ 	.word	0x00000000
	.align		4
        /*000c*/ 	.word	0xfffffffe
	.align		4
        /*0010*/ 	.word	0x00000000
	.align		4
        /*0014*/ 	.word	0xfffffffd
	.align		4
        /*0018*/ 	.word	0x00000000
	.align		4
        /*001c*/ 	.word	0xfffffffc


//--------------------- .text._Z14bubbleSortCUDAPii --------------------------
	.section	.text._Z14bubbleSortCUDAPii,"ax",@progbits
	.align	128
        .global         _Z14bubbleSortCUDAPii
        .type           _Z14bubbleSortCUDAPii,@function
        .size           _Z14bubbleSortCUDAPii,(.L_x_2 - _Z14bubbleSortCUDAPii)
        .other          _Z14bubbleSortCUDAPii,@"STO_CUDA_ENTRY STV_DEFAULT"
_Z14bubbleSortCUDAPii:
.text._Z14bubbleSortCUDAPii:
[----:B------:R-:W-:Y:S01]  /*0000*/  LDC R1, c[0x0][0x37c] ;  /* 0x0000df00ff017b82 */ /* 0x000fe20000000800 */
[----:B------:R-:W0:Y:S07]  /*0010*/  S2R R0, SR_TID.X ;  /* 0x0000000000007919 */ /* 0x000e2e0000002100 */
[----:B------:R-:W0:Y:S01]  /*0020*/  S2UR UR4, SR_CTAID.X ;  /* 0x00000000000479c3 */ /* 0x000e220000002500 */
[----:B------:R-:W1:Y:S07]  /*0030*/  LDCU UR5, c[0x0][0x388] ;  /* 0x00007100ff0577ac */ /* 0x000e6e0008000800 */
[----:B------:R-:W0:Y:S02]  /*0040*/  LDC R5, c[0x0][0x360] ;  /* 0x0000d800ff057b82 */ /* 0x000e240000000800 */
[----:B0-----:R-:W-:-:S05]  /*0050*/  IMAD R5, R5, UR4, R0 ;  /* 0x0000000405057c24 */ /* 0x001fca000f8e0200 */
[----:B-1----:R-:W-:-:S13]  /*0060*/  ISETP.GE.AND P0, PT, R5, UR5, PT ;  /* 0x0000000505007c0c */ /* 0x002fda000bf06270 */
[----:B------:R-:W-:Y:S05]  /*0070*/  @P0 EXIT ;  /* 0x000000000000094d */ /* 0x000fea0003800000 */
[----:B------:R-:W-:Y:S01]  /*0080*/  LOP3.LUT R0, RZ, R5, RZ, 0x33, !PT ;  /* 0x00000005ff007212 */ /* 0x000fe200078e33ff */
[----:B------:R-:W0:Y:S04]  /*0090*/  LDC.64 R2, c[0x0][0x380] ;  /* 0x0000e000ff027b82 */ /* 0x000e280000000a00 */
[----:B------:R-:W-:-:S05]  /*00a0*/  VIADD R0, R0, UR5 ;  /* 0x0000000500007c36 */ /* 0x000fca0008000000 */
[----:B------:R-:W-:-:S13]  /*00b0*/  ISETP.NE.AND P0, PT, R0, RZ, PT ;  /* 0x000000ff0000720c */ /* 0x000fda0003f05270 */
[----:B------:R-:W-:Y:S05]  /*00c0*/  @!P0 EXIT ;  /* 0x000000000000894d */ /* 0x000fea0003800000 */
[----:B------:R-:W1:Y:S01]  /*00d0*/  LDC.64 R8, c[0x0][0x358] ;  /* 0x0000d600ff087b82 */ /* 0x000e620000000a00 */
[----:B0-----:R-:W-:-:S04]  /*00e0*/  IMAD.WIDE R2, R5, 0x4, R2 ;  /* 0x0000000405027825 */ /* 0x001fc800078e0202 */
[----:B------:R-:W-:-:S07]  /*00f0*/  IMAD.MOV.U32 R5, RZ, RZ, RZ ;  /* 0x000000ffff057224 */ /* 0x000fce00078e00ff */
.L_x_0:
[C---:B-1----:R-:W-:Y:S02]  /*0100*/  R2UR UR4, R8.reuse ;  /* 0x00000000080472ca */ /* 0x042fe400000e0000 */
[C---:B------:R-:W-:Y:S02]  /*0110*/  R2UR UR5, R9.reuse ;  /* 0x00000000090572ca */ /* 0x040fe400000e0000 */
[----:B------:R-:W-:Y:S02]  /*0120*/  R2UR UR6, R8 ;  /* 0x00000000080672ca */ /* 0x000fe400000e0000 */
[----:B------:R-:W-:-:S09]  /*0130*/  R2UR UR7, R9 ;  /* 0x00000000090772ca */ /* 0x000fd200000e0000 */
[----:B0-----:R-:W2:Y:S04]  /*0140*/  LDG.E R7, desc[UR4][R2.64] ;  /* 0x0000000402077981 */ /* 0x001ea8000c1e1900 */
[----:B------:R-:W2:Y:S02]  /*0150*/  LDG.E R4, desc[UR6][R2.64+0x4] ;  /* 0x0000040602047981 */ /* 0x000ea4000c1e1900 */
[----:B--2---:R-:W-:-:S13]  /*0160*/  ISETP.GT.AND P0, PT, R7, R4, PT ;  /* 0x000000040700720c */ /* 0x004fda0003f04270 */
[----:B------:R-:W-:Y:S05]  /*0170*/  @!P0 EXIT ;  /* 0x000000000000894d */ /* 0x000fea0003800000 */
[----:B------:R-:W-:Y:S01]  /*0180*/  VIADD R5, R5, 0x1 ;  /* 0x0000000105057836 */ /* 0x000fe20000000000 */
[C---:B------:R-:W-:Y:S02]  /*0190*/  R2UR UR4, R8.reuse ;  /* 0x00000000080472ca */ /* 0x040fe400000e0000 */
[C---:B------:R-:W-:Y:S02]  /*01a0*/  R2UR UR5, R9.reuse ;  /* 0x00000000090572ca */ /* 0x040fe400000e0000 */
[----:B------:R-:W-:Y:S02]  /*01b0*/  R2UR UR6, R8 ;  /* 0x00000000080672ca */ /* 0x000fe400000e0000 */
[----:B------:R-:W-:Y:S02]  /*01c0*/  R2UR UR7, R9 ;  /* 0x00000000090772ca */ /* 0x000fe400000e0000 */
[----:B------:R-:W-:-:S07]  /*01d0*/  ISETP.NE.AND P0, PT, R5, R0, PT ;  /* 0x000000000500720c */ /* 0x000fce0003f05270 */
[----:B------:R0:W-:Y:S04]  /*01e0*/  STG.E desc[UR4][R2.64], R4 ;  /* 0x0000000402007986 */ /* 0x0001e8000c101904 */
[----:B------:R0:W-:Y:S02]  /*01f0*/  STG.E desc[UR6][R2.64+0x4], R7 ;  /* 0x0000040702007986 */ /* 0x0001e4000c101906 */
[----:B------:R-:W-:Y:S05]  /*0200*/  @P0 BRA `(.L_x_0) ;  /* 0xfffffffc00bc0947 */ /* 0x000fea000383ffff */
[----:B------:R-:W-:Y:S05]  /*0210*/  EXIT ;  /* 0x000000000000794d */ /* 0x000fea0003800000 */
.L_x_1:
[----:B------:R-:W-:-:S00]  /*0220*/  BRA `(.L_x_1) ;  /* 0xfffffffc00fc7947 */ /* 0x000fc0000383ffff */
[----:B------:R-:W-:-:S00]  /*0230*/  NOP ;  /* 0x0000000000007918 */ /* 0x000fc00000000000 */
        /* <DEDUP_REMOVED lines=12> */
.L_x_2:


//--------------------- .nv.shared.reserved.0     --------------------------
	.section	.nv.shared.reserved.0,"aw",@nobits
	.weak		__nv_reservedSMEM_offset_0_alias
	.size		__nv_reservedSMEM_offset_0_alias, 0, 64
	.other		__nv_reservedSMEM_offset_0_alias,@"STO_CUDA_RESERVED_SHARED STV_DEFAULT"
__nv_reservedSMEM_offset_0_alias:
	.zero		0
	.zero		64


//--------------------- .nv.constant0._Z14bubbleSortCUDAPii --------------------------
	.section	.nv.constant0._Z14bubbleSortCUDAPii,"a",@progbits
	.sectionflags	@""
	.align	4
.nv.constant0._Z14bubbleSortCUDAPii:
	.zero		908


//--------------------- SYMBOLS --------------------------

	.type		.nv.reservedSmem.offset0,@object
	.size		.nv.reservedSmem.offset0,0x4
